//
// Generated by NVIDIA NVVM Compiler
//
// Compiler Build ID: CL-36424714
// Cuda compilation tools, release 13.0, V13.0.88
// Based on NVVM 20.0.0
//

.version 9.0
.target sm_100
.address_size 64

	// .globl	_Z18printIndicesKernelv
.extern .func  (.param .b32 func_retval0) vprintf
(
	.param .b64 vprintf_param_0,
	.param .b64 vprintf_param_1
)
;
.global .align 1 .b8 $str[30] = {66, 108, 111, 99, 107, 32, 40, 37, 100, 44, 37, 100, 41, 32, 84, 104, 114, 101, 97, 100, 32, 40, 37, 100, 44, 37, 100, 41, 10};

.visible .entry _Z18printIndicesKernelv()
{
	.local .align 16 .b8 	__local_depot0[16];
	.reg .b64 	%SP;
	.reg .b64 	%SPL;
	.reg .b32 	%r<7>;
	.reg .b64 	%rd<5>;

	mov.u64 	%SPL, __local_depot0;
	cvta.local.u64 	%SP, %SPL;
	add.u64 	%rd1, %SP, 0;
	add.u64 	%rd2, %SPL, 0;
	mov.u32 	%r1, %ctaid.x;
	mov.u32 	%r2, %ctaid.y;
	mov.u32 	%r3, %tid.x;
	mov.u32 	%r4, %tid.y;
	st.local.v4.u32 	[%rd2], {%r1, %r2, %r3, %r4};
	mov.u64 	%rd3, $str;
	cvta.global.u64 	%rd4, %rd3;
	{ // callseq 0, 0
	.param .b64 param0;
	st.param.b64 	[param0], %rd4;
	.param .b64 param1;
	st.param.b64 	[param1], %rd1;
	.param .b32 retval0;
	call.uni (retval0), 
	vprintf, 
	(
	param0, 
	param1
	);
	ld.param.b32 	%r5, [retval0];
	} // callseq 0
	ret;

}


// ===== COMPILED SASS (sm_100) =====

	.target	sm_100

	.elftype	@"ET_EXEC"


//--------------------- .note.nv.tkinfo           --------------------------
	.section	.note.nv.tkinfo,"",@"SHT_NOTE"
	.sectionflags	@"SHF_NOTE_NV_TKINFO"
	.tkinfo
        /*0018*/ 	.word	0x00000002
        /*0030*/ 	.string	""
        /*0030*/ 	.string	"ptxas"
        /*0030*/ 	.string	"Cuda compilation tools, release 13.0, V13.0.88"
        /*0030*/ 	.string	"Build cuda_13.0.r13.0/compiler.36424714_0"
        /*0030*/ 	.string	"-arch sm_100 -m 64 "



//--------------------- .note.nv.cuinfo           --------------------------
	.section	.note.nv.cuinfo,"",@"SHT_NOTE"
	.sectionflags	@"SHF_NOTE_NV_CUINFO"
        /*0018*/ 	.short	0x0002
        /*001a*/ 	.short	0x0064
        /*001c*/ 	.short	0x0082
	.zero		2


//--------------------- .nv.info                  --------------------------
	.section	.nv.info,"",@"SHT_CUDA_INFO"
	.align	4


	//----- nvinfo : EIATTR_REGCOUNT
	.align		4
        /*0000*/ 	.byte	0x04, 0x2f
        /*0002*/ 	.short	(.L_2 - .L_1)
	.align		4
.L_1:
        /*0004*/ 	.word	index@(_Z18printIndicesKernelv)
        /*0008*/ 	.word	0x00000018


	//----- nvinfo : EIATTR_FRAME_SIZE
	.align		4
.L_2:
        /*000c*/ 	.byte	0x04, 0x11
        /*000e*/ 	.short	(.L_4 - .L_3)
	.align		4
.L_3:
        /*0010*/ 	.word	index@(_Z18printIndicesKernelv)
        /*0014*/ 	.word	0x00000010


	//----- nvinfo : EIATTR_MIN_STACK_SIZE
	.align		4
.L_4:
        /*0018*/ 	.byte	0x04, 0x12
        /*001a*/ 	.short	(.L_6 - .L_5)
	.align		4
.L_5:
        /*001c*/ 	.word	index@(_Z18printIndicesKernelv)
        /*0020*/ 	.word	0x00000010
.L_6:


//--------------------- .nv.compat                --------------------------
	.section	.nv.compat,"",@"SHT_CUDA_COMPAT_INFO"
	.align	4
        /*0000*/ 	.byte	0x02, 0x09, 0x00, 0x00, 0x02, 0x02, 0x01, 0x00, 0x02, 0x05, 0x05, 0x00, 0x03, 0x07, 0x01, 0x01
        /*0010*/ 	.byte	0x02, 0x03, 0x00, 0x00, 0x02, 0x06, 0x01, 0x00, 0x04, 0x0b, 0x08, 0x00, 0x09, 0x00, 0x00, 0x00
        /*0020*/ 	.byte	0x00, 0x00, 0x00, 0x00


//--------------------- .nv.info._Z18printIndicesKernelv --------------------------
	.section	.nv.info._Z18printIndicesKernelv,"",@"SHT_CUDA_INFO"
	.sectionflags	@""
	.align	4


	//----- nvinfo : EIATTR_CUDA_API_VERSION
	.align		4
        /*0000*/ 	.byte	0x04, 0x37
        /*0002*/ 	.short	(.L_8 - .L_7)
.L_7:
        /*0004*/ 	.word	0x00000082


	//----- nvinfo : EIATTR_SPARSE_MMA_MASK
	.align		4
.L_8:
        /*0008*/ 	.byte	0x03, 0x50
        /*000a*/ 	.short	0x0000


	//----- nvinfo : EIATTR_MAXREG_COUNT
	.align		4
        /*000c*/ 	.byte	0x03, 0x1b
        /*000e*/ 	.short	0x00ff


	//----- nvinfo : EIATTR_EXTERNS
	.align		4
        /*0010*/ 	.byte	0x04, 0x0f
        /*0012*/ 	.short	(.L_10 - .L_9)


	//   ....[0]....
	.align		4
.L_9:
        /*0014*/ 	.word	index@(vprintf)


	//----- nvinfo : EIATTR_MERCURY_ISA_VERSION
	.align		4
.L_10:
        /*0018*/ 	.byte	0x03, 0x5f
        /*001a*/ 	.short	0x0101


	//----- nvinfo : EIATTR_VRC_CTA_INIT_COUNT
	.align		4
        /*001c*/ 	.byte	0x02, 0x4a
	.zero		1
	.zero		1


	//----- nvinfo : EIATTR_SYSCALL_OFFSETS
	.align		4
        /*0020*/ 	.byte	0x04, 0x46
        /*0022*/ 	.short	(.L_12 - .L_11)


	//   ....[0]....
.L_11:
        /*0024*/ 	.word	0x00000110


	//----- nvinfo : EIATTR_EXIT_INSTR_OFFSETS
	.align		4
.L_12:
        /*0028*/ 	.byte	0x04, 0x1c
        /*002a*/ 	.short	(.L_14 - .L_13)


	//   ....[0]....
.L_13:
        /*002c*/ 	.word	0x00000120


	//----- nvinfo : EIATTR_SW_WAR
	.align		4
.L_14:
        /*0030*/ 	.byte	0x04, 0x36
        /*0032*/ 	.short	(.L_16 - .L_15)
.L_15:
        /*0034*/ 	.word	0x00000008
.L_16:


//--------------------- .nv.callgraph             --------------------------
	.section	.nv.callgraph,"",@"SHT_CUDA_CALLGRAPH"
	.align	4
	.sectionentsize	8
	.align		4
        /*0000*/ 	.word	0x00000000
	.align		4
        /*0004*/ 	.word	0xffffffff
	.align		4
        /*0008*/ 	.word	index@(_Z18printIndicesKernelv)
	.align		4
        /*000c*/ 	.word	index@(vprintf)
	.align		4
        /*0010*/ 	.word	0x00000000
	.align		4
        /*0014*/ 	.word	0xfffffffe
	.align		4
        /*0018*/ 	.word	0x00000000
	.align		4
        /*001c*/ 	.word	0xfffffffd
	.align		4
        /*0020*/ 	.word	0x00000000
	.align		4
        /*0024*/ 	.word	0xfffffffc


//--------------------- .nv.constant4             --------------------------
	.section	.nv.constant4,"a",@progbits
	.align	8
	.align		8
.nv.constant4:
        /*0000*/ 	.dword	vprintf
	.align		8
        /*0008*/ 	.dword	$str


//--------------------- .text._Z18printIndicesKernelv --------------------------
	.section	.text._Z18printIndicesKernelv,"ax",@progbits
	.align	128
        .global         _Z18printIndicesKernelv
        .type           _Z18printIndicesKernelv,@function
        .size           _Z18printIndicesKernelv,(.L_x_2 - _Z18printIndicesKernelv)
        .other          _Z18printIndicesKernelv,@"STO_CUDA_ENTRY STV_DEFAULT"
_Z18printIndicesKernelv:
.text._Z18printIndicesKernelv:
[----:B------:R-:W0:Y:S01]  /*0000*/  LDC R1, c[0x0][0x37c] ;  /* 0x0000df00ff017b82 */ /* 0x000e220000000800 */
[----:B------:R-:W1:Y:S01]  /*0010*/  S2R R8, SR_CTAID.X ;  /* 0x0000000000087919 */ /* 0x000e620000002500 */
[----:B0-----:R-:W-:Y:S01]  /*0020*/  VIADD R1, R1, 0xfffffff0 ;  /* 0xfffffff001017836 */ /* 0x001fe20000000000 */
[----:B------:R-:W-:Y:S01]  /*0030*/  MOV R0, 0x0 ;  /* 0x0000000000007802 */ /* 0x000fe20000000f00 */
[----:B------:R-:W0:Y:S01]  /*0040*/  LDCU UR4, c[0x0][0x2f8] ;  /* 0x00005f00ff0477ac */ /* 0x000e220008000800 */
[----:B------:R-:W1:Y:S03]  /*0050*/  S2R R9, SR_CTAID.Y ;  /* 0x0000000000097919 */ /* 0x000e660000002600 */
[----:B------:R2:W3:Y:S01]  /*0060*/  LDC.64 R2, c[0x4][R0] ;  /* 0x0100000000027b82 */ /* 0x0004e20000000a00 */
[----:B------:R-:W4:Y:S01]  /*0070*/  LDCU.64 UR6, c[0x4][0x8] ;  /* 0x01000100ff0677ac */ /* 0x000f220008000a00 */
[----:B------:R-:W1:Y:S01]  /*0080*/  S2R R10, SR_TID.X ;  /* 0x00000000000a7919 */ /* 0x000e620000002100 */
[----:B------:R-:W5:Y:S01]  /*0090*/  LDCU UR5, c[0x0][0x2fc] ;  /* 0x00005f80ff0577ac */ /* 0x000f620008000800 */
[----:B------:R-:W1:Y:S01]  /*00a0*/  S2R R11, SR_TID.Y ;  /* 0x00000000000b7919 */ /* 0x000e620000002200 */
[----:B0-----:R-:W-:Y:S01]  /*00b0*/  IADD3 R6, P0, PT, R1, UR4, RZ ;  /* 0x0000000401067c10 */ /* 0x001fe2000ff1e0ff */
[----:B----4-:R-:W-:Y:S01]  /*00c0*/  IMAD.U32 R4, RZ, RZ, UR6 ;  /* 0x00000006ff047e24 */ /* 0x010fe2000f8e00ff */
[----:B------:R-:W-:-:S03]  /*00d0*/  MOV R5, UR7 ;  /* 0x0000000700057c02 */ /* 0x000fc60008000f00 */
[----:B-----5:R-:W-:Y:S01]  /*00e0*/  IMAD.X R7, RZ, RZ, UR5, P0 ;  /* 0x00000005ff077e24 */ /* 0x020fe200080e06ff */
[----:B-1----:R2:W-:Y:S07]  /*00f0*/  STL.128 [R1], R8 ;  /* 0x0000000801007387 */ /* 0x0025ee0000100c00 */
[----:B------:R-:W-:-:S07]  /*0100*/  LEPC R20, `(.L_x_0) ;  /* 0x000000001014794e */ /* 0x000fce0000000000 */
[----:B--23--:R-:W-:Y:S05]  /*0110*/  CALL.ABS.NOINC R2 ;  /* 0x0000000002007343 */ /* 0x00cfea0003c00000 */
.L_x_0:
[----:B------:R-:W-:Y:S05]  /*0120*/  EXIT ;  /* 0x000000000000794d */ /* 0x000fea0003800000 */
.L_x_1:
[----:B------:R-:W-:-:S00]  /*0130*/  BRA `(.L_x_1) ;  /* 0xfffffffc00fc7947 */ /* 0x000fc0000383ffff */
[----:B------:R-:W-:-:S00]  /*0140*/  NOP ;  /* 0x0000000000007918 */ /* 0x000fc00000000000 */
        /* <DEDUP_REMOVED lines=11> */
.L_x_2:


//--------------------- .nv.global.init           --------------------------
	.section	.nv.global.init,"aw",@progbits
.nv.global.init:
	.type		$str,@object
	.size		$str,(.L_0 - $str)
$str:
        /*0000*/ 	.byte	0x42, 0x6c, 0x6f, 0x63, 0x6b, 0x20, 0x28, 0x25, 0x64, 0x2c, 0x25, 0x64, 0x29, 0x20, 0x54, 0x68
        /*0010*/ 	.byte	0x72, 0x65, 0x61, 0x64, 0x20, 0x28, 0x25, 0x64, 0x2c, 0x25, 0x64, 0x29, 0x0a, 0x00
.L_0:


//--------------------- .nv.shared.reserved.0     --------------------------
	.section	.nv.shared.reserved.0,"aw",@nobits
	.weak		__nv_reservedSMEM_offset_0_alias
	.size		__nv_reservedSMEM_offset_0_alias, 0, 64
	.other		__nv_reservedSMEM_offset_0_alias,@"STO_CUDA_RESERVED_SHARED STV_DEFAULT"
__nv_reservedSMEM_offset_0_alias:
	.zero		0
	.zero		64


//--------------------- .nv.constant0._Z18printIndicesKernelv --------------------------
	.section	.nv.constant0._Z18printIndicesKernelv,"a",@progbits
	.sectionflags	@""
	.align	4
.nv.constant0._Z18printIndicesKernelv:
	.zero		896


//--------------------- SYMBOLS --------------------------

	.type		.nv.reservedSmem.offset0,@object
	.size		.nv.reservedSmem.offset0,0x4
	.type		vprintf,@function
